//
// Generated by NVIDIA NVVM Compiler
//
// Compiler Build ID: CL-36424714
// Cuda compilation tools, release 13.0, V13.0.88
// Based on NVVM 20.0.0
//

.version 9.0
.target sm_100
.address_size 64

	// .globl	_Z12galaxia_faseii
.extern .func  (.param .b32 func_retval0) vprintf
(
	.param .b64 vprintf_param_0,
	.param .b64 vprintf_param_1
)
;
.extern .shared .align 16 .b8 brillos[];
.global .align 1 .b8 $str[26] = {62, 62, 62, 32, 71, 97, 108, 97, 120, 105, 97, 32, 37, 100, 32, 99, 111, 109, 112, 108, 101, 116, 97, 58, 10};
.global .align 1 .b8 $str$1[27] = {32, 69, 115, 116, 114, 101, 108, 108, 97, 32, 37, 100, 32, 45, 62, 32, 66, 114, 105, 108, 108, 111, 32, 37, 100, 10};
.global .align 1 .b8 $str$2[2] = {10};

.visible .entry _Z12galaxia_faseii(
	.param .u32 _Z12galaxia_faseii_param_0,
	.param .u32 _Z12galaxia_faseii_param_1
)
{
	.local .align 8 .b8 	__local_depot0[8];
	.reg .b64 	%SP;
	.reg .b64 	%SPL;
	.reg .pred 	%p<12>;
	.reg .b32 	%r<106>;
	.reg .b64 	%rd<20>;

	mov.u64 	%SPL, __local_depot0;
	cvta.local.u64 	%SP, %SPL;
	ld.param.u32 	%r14, [_Z12galaxia_faseii_param_0];
	ld.param.u32 	%r15, [_Z12galaxia_faseii_param_1];
	add.u64 	%rd2, %SP, 0;
	add.u64 	%rd1, %SPL, 0;
	mov.u32 	%r1, %tid.x;
	setp.ge.s32 	%p1, %r1, %r15;
	@%p1 bra 	$L__BB0_2;
	mul.lo.s32 	%r16, %r1, 7;
	mad.lo.s32 	%r17, %r14, 3, %r16;
	mul.hi.s32 	%r18, %r17, 1717986919;
	shr.u32 	%r19, %r18, 31;
	shr.s32 	%r20, %r18, 2;
	add.s32 	%r21, %r20, %r19;
	mul.lo.s32 	%r22, %r21, 10;
	sub.s32 	%r23, %r17, %r22;
	shl.b32 	%r24, %r1, 2;
	mov.u32 	%r25, brillos;
	add.s32 	%r26, %r25, %r24;
	st.shared.u32 	[%r26], %r23;
$L__BB0_2:
	bar.sync 	0;
	setp.ne.s32 	%p2, %r1, 0;
	@%p2 bra 	$L__BB0_16;
	st.local.u32 	[%rd1], %r14;
	mov.u64 	%rd3, $str;
	cvta.global.u64 	%rd4, %rd3;
	{ // callseq 0, 0
	.param .b64 param0;
	st.param.b64 	[param0], %rd4;
	.param .b64 param1;
	st.param.b64 	[param1], %rd2;
	.param .b32 retval0;
	call.uni (retval0), 
	vprintf, 
	(
	param0, 
	param1
	);
	ld.param.b32 	%r27, [retval0];
	} // callseq 0
	setp.lt.s32 	%p3, %r15, 1;
	@%p3 bra 	$L__BB0_15;
	and.b32  	%r2, %r15, 7;
	setp.lt.u32 	%p4, %r15, 8;
	mov.b32 	%r104, 0;
	@%p4 bra 	$L__BB0_7;
	mov.u32 	%r32, brillos;
	add.s32 	%r101, %r32, 16;
	and.b32  	%r104, %r15, 2147483640;
	mov.b32 	%r102, 0;
	mov.u64 	%rd6, $str$1;
$L__BB0_6:
	.pragma "nounroll";
	ld.shared.u32 	%r33, [%r101+-16];
	st.local.v2.u32 	[%rd1], {%r102, %r33};
	cvta.global.u64 	%rd7, %rd6;
	{ // callseq 1, 0
	.param .b64 param0;
	st.param.b64 	[param0], %rd7;
	.param .b64 param1;
	st.param.b64 	[param1], %rd2;
	.param .b32 retval0;
	call.uni (retval0), 
	vprintf, 
	(
	param0, 
	param1
	);
	ld.param.b32 	%r34, [retval0];
	} // callseq 1
	ld.shared.u32 	%r36, [%r101+-12];
	add.s32 	%r37, %r102, 1;
	st.local.v2.u32 	[%rd1], {%r37, %r36};
	{ // callseq 2, 0
	.param .b64 param0;
	st.param.b64 	[param0], %rd7;
	.param .b64 param1;
	st.param.b64 	[param1], %rd2;
	.param .b32 retval0;
	call.uni (retval0), 
	vprintf, 
	(
	param0, 
	param1
	);
	ld.param.b32 	%r38, [retval0];
	} // callseq 2
	ld.shared.u32 	%r40, [%r101+-8];
	add.s32 	%r41, %r102, 2;
	st.local.v2.u32 	[%rd1], {%r41, %r40};
	{ // callseq 3, 0
	.param .b64 param0;
	st.param.b64 	[param0], %rd7;
	.param .b64 param1;
	st.param.b64 	[param1], %rd2;
	.param .b32 retval0;
	call.uni (retval0), 
	vprintf, 
	(
	param0, 
	param1
	);
	ld.param.b32 	%r42, [retval0];
	} // callseq 3
	ld.shared.u32 	%r44, [%r101+-4];
	add.s32 	%r45, %r102, 3;
	st.local.v2.u32 	[%rd1], {%r45, %r44};
	{ // callseq 4, 0
	.param .b64 param0;
	st.param.b64 	[param0], %rd7;
	.param .b64 param1;
	st.param.b64 	[param1], %rd2;
	.param .b32 retval0;
	call.uni (retval0), 
	vprintf, 
	(
	param0, 
	param1
	);
	ld.param.b32 	%r46, [retval0];
	} // callseq 4
	ld.shared.u32 	%r48, [%r101];
	add.s32 	%r49, %r102, 4;
	st.local.v2.u32 	[%rd1], {%r49, %r48};
	{ // callseq 5, 0
	.param .b64 param0;
	st.param.b64 	[param0], %rd7;
	.param .b64 param1;
	st.param.b64 	[param1], %rd2;
	.param .b32 retval0;
	call.uni (retval0), 
	vprintf, 
	(
	param0, 
	param1
	);
	ld.param.b32 	%r50, [retval0];
	} // callseq 5
	ld.shared.u32 	%r52, [%r101+4];
	add.s32 	%r53, %r102, 5;
	st.local.v2.u32 	[%rd1], {%r53, %r52};
	{ // callseq 6, 0
	.param .b64 param0;
	st.param.b64 	[param0], %rd7;
	.param .b64 param1;
	st.param.b64 	[param1], %rd2;
	.param .b32 retval0;
	call.uni (retval0), 
	vprintf, 
	(
	param0, 
	param1
	);
	ld.param.b32 	%r54, [retval0];
	} // callseq 6
	ld.shared.u32 	%r56, [%r101+8];
	add.s32 	%r57, %r102, 6;
	st.local.v2.u32 	[%rd1], {%r57, %r56};
	{ // callseq 7, 0
	.param .b64 param0;
	st.param.b64 	[param0], %rd7;
	.param .b64 param1;
	st.param.b64 	[param1], %rd2;
	.param .b32 retval0;
	call.uni (retval0), 
	vprintf, 
	(
	param0, 
	param1
	);
	ld.param.b32 	%r58, [retval0];
	} // callseq 7
	ld.shared.u32 	%r60, [%r101+12];
	add.s32 	%r61, %r102, 7;
	st.local.v2.u32 	[%rd1], {%r61, %r60};
	{ // callseq 8, 0
	.param .b64 param0;
	st.param.b64 	[param0], %rd7;
	.param .b64 param1;
	st.param.b64 	[param1], %rd2;
	.param .b32 retval0;
	call.uni (retval0), 
	vprintf, 
	(
	param0, 
	param1
	);
	ld.param.b32 	%r62, [retval0];
	} // callseq 8
	add.s32 	%r101, %r101, 32;
	add.s32 	%r102, %r102, 8;
	setp.ne.s32 	%p5, %r102, %r104;
	@%p5 bra 	$L__BB0_6;
$L__BB0_7:
	setp.eq.s32 	%p6, %r2, 0;
	@%p6 bra 	$L__BB0_15;
	and.b32  	%r9, %r15, 3;
	setp.lt.u32 	%p7, %r2, 4;
	@%p7 bra 	$L__BB0_10;
	shl.b32 	%r64, %r104, 2;
	mov.u32 	%r65, brillos;
	add.s32 	%r66, %r65, %r64;
	ld.shared.u32 	%r67, [%r66];
	st.local.v2.u32 	[%rd1], {%r104, %r67};
	mov.u64 	%rd9, $str$1;
	cvta.global.u64 	%rd10, %rd9;
	{ // callseq 9, 0
	.param .b64 param0;
	st.param.b64 	[param0], %rd10;
	.param .b64 param1;
	st.param.b64 	[param1], %rd2;
	.param .b32 retval0;
	call.uni (retval0), 
	vprintf, 
	(
	param0, 
	param1
	);
	ld.param.b32 	%r68, [retval0];
	} // callseq 9
	add.s32 	%r70, %r104, 1;
	ld.shared.u32 	%r71, [%r66+4];
	st.local.v2.u32 	[%rd1], {%r70, %r71};
	{ // callseq 10, 0
	.param .b64 param0;
	st.param.b64 	[param0], %rd10;
	.param .b64 param1;
	st.param.b64 	[param1], %rd2;
	.param .b32 retval0;
	call.uni (retval0), 
	vprintf, 
	(
	param0, 
	param1
	);
	ld.param.b32 	%r72, [retval0];
	} // callseq 10
	add.s32 	%r74, %r104, 2;
	ld.shared.u32 	%r75, [%r66+8];
	st.local.v2.u32 	[%rd1], {%r74, %r75};
	{ // callseq 11, 0
	.param .b64 param0;
	st.param.b64 	[param0], %rd10;
	.param .b64 param1;
	st.param.b64 	[param1], %rd2;
	.param .b32 retval0;
	call.uni (retval0), 
	vprintf, 
	(
	param0, 
	param1
	);
	ld.param.b32 	%r76, [retval0];
	} // callseq 11
	add.s32 	%r78, %r104, 3;
	ld.shared.u32 	%r79, [%r66+12];
	st.local.v2.u32 	[%rd1], {%r78, %r79};
	{ // callseq 12, 0
	.param .b64 param0;
	st.param.b64 	[param0], %rd10;
	.param .b64 param1;
	st.param.b64 	[param1], %rd2;
	.param .b32 retval0;
	call.uni (retval0), 
	vprintf, 
	(
	param0, 
	param1
	);
	ld.param.b32 	%r80, [retval0];
	} // callseq 12
	add.s32 	%r104, %r104, 4;
$L__BB0_10:
	setp.eq.s32 	%p8, %r9, 0;
	@%p8 bra 	$L__BB0_15;
	setp.eq.s32 	%p9, %r9, 1;
	@%p9 bra 	$L__BB0_13;
	shl.b32 	%r82, %r104, 2;
	mov.u32 	%r83, brillos;
	add.s32 	%r84, %r83, %r82;
	ld.shared.u32 	%r85, [%r84];
	st.local.v2.u32 	[%rd1], {%r104, %r85};
	mov.u64 	%rd12, $str$1;
	cvta.global.u64 	%rd13, %rd12;
	{ // callseq 13, 0
	.param .b64 param0;
	st.param.b64 	[param0], %rd13;
	.param .b64 param1;
	st.param.b64 	[param1], %rd2;
	.param .b32 retval0;
	call.uni (retval0), 
	vprintf, 
	(
	param0, 
	param1
	);
	ld.param.b32 	%r86, [retval0];
	} // callseq 13
	add.s32 	%r88, %r104, 1;
	ld.shared.u32 	%r89, [%r84+4];
	st.local.v2.u32 	[%rd1], {%r88, %r89};
	{ // callseq 14, 0
	.param .b64 param0;
	st.param.b64 	[param0], %rd13;
	.param .b64 param1;
	st.param.b64 	[param1], %rd2;
	.param .b32 retval0;
	call.uni (retval0), 
	vprintf, 
	(
	param0, 
	param1
	);
	ld.param.b32 	%r90, [retval0];
	} // callseq 14
	add.s32 	%r104, %r104, 2;
$L__BB0_13:
	and.b32  	%r92, %r15, 1;
	setp.eq.b32 	%p10, %r92, 1;
	not.pred 	%p11, %p10;
	@%p11 bra 	$L__BB0_15;
	shl.b32 	%r93, %r104, 2;
	mov.u32 	%r94, brillos;
	add.s32 	%r95, %r94, %r93;
	ld.shared.u32 	%r96, [%r95];
	st.local.v2.u32 	[%rd1], {%r104, %r96};
	mov.u64 	%rd15, $str$1;
	cvta.global.u64 	%rd16, %rd15;
	{ // callseq 15, 0
	.param .b64 param0;
	st.param.b64 	[param0], %rd16;
	.param .b64 param1;
	st.param.b64 	[param1], %rd2;
	.param .b32 retval0;
	call.uni (retval0), 
	vprintf, 
	(
	param0, 
	param1
	);
	ld.param.b32 	%r97, [retval0];
	} // callseq 15
$L__BB0_15:
	mov.u64 	%rd18, $str$2;
	cvta.global.u64 	%rd19, %rd18;
	{ // callseq 16, 0
	.param .b64 param0;
	st.param.b64 	[param0], %rd19;
	.param .b64 param1;
	st.param.b64 	[param1], 0;
	.param .b32 retval0;
	call.uni (retval0), 
	vprintf, 
	(
	param0, 
	param1
	);
	ld.param.b32 	%r99, [retval0];
	} // callseq 16
$L__BB0_16:
	ret;

}


// ===== COMPILED SASS (sm_100) =====

	.target	sm_100

	.elftype	@"ET_EXEC"


//--------------------- .note.nv.tkinfo           --------------------------
	.section	.note.nv.tkinfo,"",@"SHT_NOTE"
	.sectionflags	@"SHF_NOTE_NV_TKINFO"
	.tkinfo
        /*0018*/ 	.word	0x00000002
        /*0030*/ 	.string	""
        /*0030*/ 	.string	"ptxas"
        /*0030*/ 	.string	"Cuda compilation tools, release 13.0, V13.0.88"
        /*0030*/ 	.string	"Build cuda_13.0.r13.0/compiler.36424714_0"
        /*0030*/ 	.string	"-arch sm_100 -m 64 "



//--------------------- .note.nv.cuinfo           --------------------------
	.section	.note.nv.cuinfo,"",@"SHT_NOTE"
	.sectionflags	@"SHF_NOTE_NV_CUINFO"
        /*0018*/ 	.short	0x0002
        /*001a*/ 	.short	0x0064
        /*001c*/ 	.short	0x0082
	.zero		2


//--------------------- .nv.info                  --------------------------
	.section	.nv.info,"",@"SHT_CUDA_INFO"
	.align	4


	//----- nvinfo : EIATTR_REGCOUNT
	.align		4
        /*0000*/ 	.byte	0x04, 0x2f
        /*0002*/ 	.short	(.L_4 - .L_3)
	.align		4
.L_3:
        /*0004*/ 	.word	index@(_Z12galaxia_faseii)
        /*0008*/ 	.word	0x0000001a


	//----- nvinfo : EIATTR_FRAME_SIZE
	.align		4
.L_4:
        /*000c*/ 	.byte	0x04, 0x11
        /*000e*/ 	.short	(.L_6 - .L_5)
	.align		4
.L_5:
        /*0010*/ 	.word	index@(_Z12galaxia_faseii)
        /*0014*/ 	.word	0x00000008


	//----- nvinfo : EIATTR_MIN_STACK_SIZE
	.align		4
.L_6:
        /*0018*/ 	.byte	0x04, 0x12
        /*001a*/ 	.short	(.L_8 - .L_7)
	.align		4
.L_7:
        /*001c*/ 	.word	index@(_Z12galaxia_faseii)
        /*0020*/ 	.word	0x00000008
.L_8:


//--------------------- .nv.compat                --------------------------
	.section	.nv.compat,"",@"SHT_CUDA_COMPAT_INFO"
	.align	4
        /*0000*/ 	.byte	0x02, 0x09, 0x00, 0x00, 0x02, 0x02, 0x01, 0x00, 0x02, 0x05, 0x05, 0x00, 0x03, 0x07, 0x01, 0x01
        /*0010*/ 	.byte	0x02, 0x03, 0x00, 0x00, 0x02, 0x06, 0x01, 0x00, 0x04, 0x0b, 0x08, 0x00, 0x09, 0x00, 0x00, 0x00
        /*0020*/ 	.byte	0x00, 0x00, 0x00, 0x00


//--------------------- .nv.info._Z12galaxia_faseii --------------------------
	.section	.nv.info._Z12galaxia_faseii,"",@"SHT_CUDA_INFO"
	.sectionflags	@""
	.align	4


	//----- nvinfo : EIATTR_CUDA_API_VERSION
	.align		4
        /*0000*/ 	.byte	0x04, 0x37
        /*0002*/ 	.short	(.L_10 - .L_9)
.L_9:
        /*0004*/ 	.word	0x00000082


	//----- nvinfo : EIATTR_KPARAM_INFO
	.align		4
.L_10:
        /*0008*/ 	.byte	0x04, 0x17
        /*000a*/ 	.short	(.L_12 - .L_11)
.L_11:
        /*000c*/ 	.word	0x00000000
        /*0010*/ 	.short	0x0001
        /*0012*/ 	.short	0x0004
        /*0014*/ 	.byte	0x00, 0xf0, 0x11, 0x00


	//----- nvinfo : EIATTR_KPARAM_INFO
	.align		4
.L_12:
        /*0018*/ 	.byte	0x04, 0x17
        /*001a*/ 	.short	(.L_14 - .L_13)
.L_13:
        /*001c*/ 	.word	0x00000000
        /*0020*/ 	.short	0x0000
        /*0022*/ 	.short	0x0000
        /*0024*/ 	.byte	0x00, 0xf0, 0x11, 0x00


	//----- nvinfo : EIATTR_SPARSE_MMA_MASK
	.align		4
.L_14:
        /*0028*/ 	.byte	0x03, 0x50
        /*002a*/ 	.short	0x0000


	//----- nvinfo : EIATTR_MAXREG_COUNT
	.align		4
        /*002c*/ 	.byte	0x03, 0x1b
        /*002e*/ 	.short	0x00ff


	//----- nvinfo : EIATTR_NUM_BARRIERS
	.align		4
        /*0030*/ 	.byte	0x02, 0x4c
        /*0032*/ 	.byte	0x01
	.zero		1


	//----- nvinfo : EIATTR_EXTERNS
	.align		4
        /*0034*/ 	.byte	0x04, 0x0f
        /*0036*/ 	.short	(.L_16 - .L_15)


	//   ....[0]....
	.align		4
.L_15:
        /*0038*/ 	.word	index@(vprintf)


	//----- nvinfo : EIATTR_MERCURY_ISA_VERSION
	.align		4
.L_16:
        /*003c*/ 	.byte	0x03, 0x5f
        /*003e*/ 	.short	0x0101


	//----- nvinfo : EIATTR_VRC_CTA_INIT_COUNT
	.align		4
        /*0040*/ 	.byte	0x02, 0x4a
	.zero		1
	.zero		1


	//----- nvinfo : EIATTR_SYSCALL_OFFSETS
	.align		4
        /*0044*/ 	.byte	0x04, 0x46
        /*0046*/ 	.short	(.L_18 - .L_17)


	//   ....[0]....
.L_17:
        /*0048*/ 	.word	0x00000250


	//   ....[1]....
        /*004c*/ 	.word	0x000003f0


	//   ....[2]....
        /*0050*/ 	.word	0x000004a0


	//   ....[3]....
        /*0054*/ 	.word	0x00000550


	//   ....[4]....
        /*0058*/ 	.word	0x00000600


	//   ....[5]....
        /*005c*/ 	.word	0x000006b0


	//   ....[6]....
        /*0060*/ 	.word	0x00000760


	//   ....[7]....
        /*0064*/ 	.word	0x00000810


	//   ....[8]....
        /*0068*/ 	.word	0x000008c0


	//   ....[9]....
        /*006c*/ 	.word	0x00000a60


	//   ....[10]....
        /*0070*/ 	.word	0x00000b10


	//   ....[11]....
        /*0074*/ 	.word	0x00000bc0


	//   ....[12]....
        /*0078*/ 	.word	0x00000c70


	//   ....[13]....
        /*007c*/ 	.word	0x00000dc0


	//   ....[14]....
        /*0080*/ 	.word	0x00000e70


	//   ....[15]....
        /*0084*/ 	.word	0x00000fb0


	//   ....[16]....
        /*0088*/ 	.word	0x00001030


	//----- nvinfo : EIATTR_EXIT_INSTR_OFFSETS
	.align		4
.L_18:
        /*008c*/ 	.byte	0x04, 0x1c
        /*008e*/ 	.short	(.L_20 - .L_19)


	//   ....[0]....
.L_19:
        /*0090*/ 	.word	0x000001a0


	//   ....[1]....
        /*0094*/ 	.word	0x00001040


	//----- nvinfo : EIATTR_CRS_STACK_SIZE
	.align		4
.L_20:
        /*0098*/ 	.byte	0x04, 0x1e
        /*009a*/ 	.short	(.L_22 - .L_21)
.L_21:
        /*009c*/ 	.word	0x00000000


	//----- nvinfo : EIATTR_CBANK_PARAM_SIZE
	.align		4
.L_22:
        /*00a0*/ 	.byte	0x03, 0x19
        /*00a2*/ 	.short	0x0008


	//----- nvinfo : EIATTR_PARAM_CBANK
	.align		4
        /*00a4*/ 	.byte	0x04, 0x0a
        /*00a6*/ 	.short	(.L_24 - .L_23)
	.align		4
.L_23:
        /*00a8*/ 	.word	index@(.nv.constant0._Z12galaxia_faseii)
        /*00ac*/ 	.short	0x0380
        /*00ae*/ 	.short	0x0008


	//----- nvinfo : EIATTR_SW_WAR
	.align		4
.L_24:
        /*00b0*/ 	.byte	0x04, 0x36
        /*00b2*/ 	.short	(.L_26 - .L_25)
.L_25:
        /*00b4*/ 	.word	0x00000008
.L_26:


//--------------------- .nv.callgraph             --------------------------
	.section	.nv.callgraph,"",@"SHT_CUDA_CALLGRAPH"
	.align	4
	.sectionentsize	8
	.align		4
        /*0000*/ 	.word	0x00000000
	.align		4
        /*0004*/ 	.word	0xffffffff
	.align		4
        /*0008*/ 	.word	index@(_Z12galaxia_faseii)
	.align		4
        /*000c*/ 	.word	index@(vprintf)
	.align		4
        /*0010*/ 	.word	0x00000000
	.align		4
        /*0014*/ 	.word	0xfffffffe
	.align		4
        /*0018*/ 	.word	0x00000000
	.align		4
        /*001c*/ 	.word	0xfffffffd
	.align		4
        /*0020*/ 	.word	0x00000000
	.align		4
        /*0024*/ 	.word	0xfffffffc


//--------------------- .nv.constant4             --------------------------
	.section	.nv.constant4,"a",@progbits
	.align	8
	.align		8
.nv.constant4:
        /*0000*/ 	.dword	vprintf
	.align		8
        /*0008*/ 	.dword	$str
	.align		8
        /*0010*/ 	.dword	$str$1
	.align		8
        /*0018*/ 	.dword	$str$2


//--------------------- .text._Z12galaxia_faseii  --------------------------
	.section	.text._Z12galaxia_faseii,"ax",@progbits
	.align	128
        .global         _Z12galaxia_faseii
        .type           _Z12galaxia_faseii,@function
        .size           _Z12galaxia_faseii,(.L_x_24 - _Z12galaxia_faseii)
        .other          _Z12galaxia_faseii,@"STO_CUDA_ENTRY STV_DEFAULT"
_Z12galaxia_faseii:
.text._Z12galaxia_faseii:
[----:B------:R-:W0:Y:S01]  /*0000*/  LDC R1, c[0x0][0x37c] ;  /* 0x0000df00ff017b82 */ /* 0x000e220000000800 */
[----:B------:R-:W1:Y:S01]  /*0010*/  S2R R4, SR_TID.X ;  /* 0x0000000000047919 */ /* 0x000e620000002100 */
[----:B------:R-:W1:Y:S01]  /*0020*/  LDCU UR6, c[0x0][0x384] ;  /* 0x00007080ff0677ac */ /* 0x000e620008000800 */
[----:B0-----:R-:W-:Y:S01]  /*0030*/  VIADD R1, R1, 0xfffffff8 ;  /* 0xfffffff801017836 */ /* 0x001fe20000000000 */
[----:B------:R-:W-:Y:S01]  /*0040*/  BSSY.RECONVERGENT B0, `(.L_x_0) ;  /* 0x0000014000007945 */ /* 0x000fe20003800200 */
[----:B------:R-:W0:Y:S01]  /*0050*/  LDCU UR4, c[0x0][0x2f8] ;  /* 0x00005f00ff0477ac */ /* 0x000e220008000800 */
[----:B------:R-:W2:Y:S02]  /*0060*/  LDCU UR5, c[0x0][0x2fc] ;  /* 0x00005f80ff0577ac */ /* 0x000ea40008000800 */
[----:B0-----:R-:W-:-:S05]  /*0070*/  IADD3 R22, P2, PT, R1, UR4, RZ ;  /* 0x0000000401167c10 */ /* 0x001fca000ff5e0ff */
[----:B--2---:R-:W-:Y:S01]  /*0080*/  IMAD.X R19, RZ, RZ, UR5, P2 ;  /* 0x00000005ff137e24 */ /* 0x004fe200090e06ff */
[C---:B-1----:R-:W-:Y:S02]  /*0090*/  ISETP.GE.AND P0, PT, R4.reuse, UR6, PT ;  /* 0x0000000604007c0c */ /* 0x042fe4000bf06270 */
[----:B------:R-:W-:-:S11]  /*00a0*/  ISETP.NE.AND P1, PT, R4, RZ, PT ;  /* 0x000000ff0400720c */ /* 0x000fd60003f25270 */
[----:B------:R-:W-:Y:S05]  /*00b0*/  @P0 BRA `(.L_x_1) ;  /* 0x0000000000300947 */ /* 0x000fea0003800000 */
[----:B------:R-:W0:Y:S01]  /*00c0*/  LDC R3, c[0x0][0x380] ;  /* 0x0000e000ff037b82 */ /* 0x000e220000000800 */
[----:B------:R-:W-:Y:S01]  /*00d0*/  IMAD R0, R4, 0x7, RZ ;  /* 0x0000000704007824 */ /* 0x000fe200078e02ff */
[----:B------:R-:W-:-:S06]  /*00e0*/  UMOV UR4, 0x400 ;  /* 0x0000040000047882 */ /* 0x000fcc0000000000 */
[----:B------:R-:W1:Y:S01]  /*00f0*/  S2UR UR5, SR_CgaCtaId ;  /* 0x00000000000579c3 */ /* 0x000e620000008800 */
[----:B0-----:R-:W-:-:S04]  /*0100*/  IMAD R0, R3, 0x3, R0 ;  /* 0x0000000303007824 */ /* 0x001fc800078e0200 */
[----:B------:R-:W-:Y:S01]  /*0110*/  IMAD.HI R2, R0, 0x66666667, RZ ;  /* 0x6666666700027827 */ /* 0x000fe200078e02ff */
[----:B-1----:R-:W-:-:S04]  /*0120*/  ULEA UR4, UR5, UR4, 0x18 ;  /* 0x0000000405047291 */ /* 0x002fc8000f8ec0ff */
[----:B------:R-:W-:-:S04]  /*0130*/  SHF.R.U32.HI R3, RZ, 0x1f, R2 ;  /* 0x0000001fff037819 */ /* 0x000fc80000011602 */
[----:B------:R-:W-:Y:S02]  /*0140*/  LEA.HI.SX32 R3, R2, R3, 0x1e ;  /* 0x0000000302037211 */ /* 0x000fe400078ff2ff */
[----:B------:R-:W-:-:S03]  /*0150*/  LEA R2, R4, UR4, 0x2 ;  /* 0x0000000404027c11 */ /* 0x000fc6000f8e10ff */
[----:B------:R-:W-:-:S05]  /*0160*/  IMAD R3, R3, -0xa, R0 ;  /* 0xfffffff603037824 */ /* 0x000fca00078e0200 */
[----:B------:R0:W-:Y:S02]  /*0170*/  STS [R2], R3 ;  /* 0x0000000302007388 */ /* 0x0001e40000000800 */
.L_x_1:
[----:B------:R-:W-:Y:S05]  /*0180*/  BSYNC.RECONVERGENT B0 ;  /* 0x0000000000007941 */ /* 0x000fea0003800200 */
.L_x_0:
[----:B------:R-:W-:Y:S06]  /*0190*/  BAR.SYNC.DEFER_BLOCKING 0x0 ;  /* 0x0000000000007b1d */ /* 0x000fec0000010000 */
[----:B------:R-:W-:Y:S05]  /*01a0*/  @P1 EXIT ;  /* 0x000000000000194d */ /* 0x000fea0003800000 */
[----:B------:R-:W1:Y:S01]  /*01b0*/  LDC R8, c[0x0][0x380] ;  /* 0x0000e000ff087b82 */ /* 0x000e620000000800 */
[----:B------:R-:W-:Y:S01]  /*01c0*/  MOV R0, 0x0 ;  /* 0x0000000000007802 */ /* 0x000fe20000000f00 */
[----:B------:R-:W2:Y:S01]  /*01d0*/  LDCU.64 UR4, c[0x4][0x8] ;  /* 0x01000100ff0477ac */ /* 0x000ea20008000a00 */
[----:B------:R-:W-:Y:S02]  /*01e0*/  IMAD.MOV.U32 R6, RZ, RZ, R22 ;  /* 0x000000ffff067224 */ /* 0x000fe400078e0016 */
[----:B------:R-:W-:-:S03]  /*01f0*/  IMAD.MOV.U32 R7, RZ, RZ, R19 ;  /* 0x000000ffff077224 */ /* 0x000fc600078e0013 */
[----:B0-----:R0:W3:Y:S01]  /*0200*/  LDC.64 R2, c[0x4][R0] ;  /* 0x0100000000027b82 */ /* 0x0010e20000000a00 */
[----:B--2---:R-:W-:Y:S01]  /*0210*/  IMAD.U32 R4, RZ, RZ, UR4 ;  /* 0x00000004ff047e24 */ /* 0x004fe2000f8e00ff */
[----:B------:R-:W-:Y:S01]  /*0220*/  MOV R5, UR5 ;  /* 0x0000000500057c02 */ /* 0x000fe20008000f00 */
[----:B-1----:R0:W-:Y:S06]  /*0230*/  STL [R1], R8 ;  /* 0x0000000801007387 */ /* 0x0021ec0000100800 */
[----:B------:R-:W-:-:S07]  /*0240*/  LEPC R20, `(.L_x_2) ;  /* 0x000000001014794e */ /* 0x000fce0000000000 */
[----:B0--3--:R-:W-:Y:S05]  /*0250*/  CALL.ABS.NOINC R2 ;  /* 0x0000000002007343 */ /* 0x009fea0003c00000 */
.L_x_2:
[----:B------:R-:W0:Y:S02]  /*0260*/  LDC R0, c[0x0][0x384] ;  /* 0x0000e100ff007b82 */ /* 0x000e240000000800 */
[----:B0-----:R-:W-:-:S13]  /*0270*/  ISETP.GE.AND P0, PT, R0, 0x1, PT ;  /* 0x000000010000780c */ /* 0x001fda0003f06270 */
[----:B------:R-:W-:Y:S05]  /*0280*/  @!P0 BRA `(.L_x_3) ;  /* 0x0000000c004c8947 */ /* 0x000fea0003800000 */
[C---:B------:R-:W-:Y:S01]  /*0290*/  ISETP.GE.U32.AND P0, PT, R0.reuse, 0x8, PT ;  /* 0x000000080000780c */ /* 0x040fe20003f06070 */
[----:B------:R-:W-:Y:S01]  /*02a0*/  IMAD.MOV.U32 R16, RZ, RZ, RZ ;  /* 0x000000ffff107224 */ /* 0x000fe200078e00ff */
[----:B------:R-:W-:-:S11]  /*02b0*/  LOP3.LUT R23, R0, 0x7, RZ, 0xc0, !PT ;  /* 0x0000000700177812 */ /* 0x000fd600078ec0ff */
[----:B------:R-:W-:Y:S05]  /*02c0*/  @!P0 BRA `(.L_x_4) ;  /* 0x0000000400948947 */ /* 0x000fea0003800000 */
[----:B------:R-:W0:Y:S01]  /*02d0*/  S2UR UR5, SR_CgaCtaId ;  /* 0x00000000000579c3 */ /* 0x000e220000008800 */
[----:B------:R-:W-:Y:S01]  /*02e0*/  UMOV UR4, 0x400 ;  /* 0x0000040000047882 */ /* 0x000fe20000000000 */
[----:B------:R-:W-:Y:S01]  /*02f0*/  HFMA2 R2, -RZ, RZ, 0, 0 ;  /* 0x00000000ff027431 */ /* 0x000fe200000001ff */
[----:B------:R-:W-:Y:S01]  /*0300*/  BSSY.RECONVERGENT B6, `(.L_x_4) ;  /* 0x0000061000067945 */ /* 0x000fe20003800200 */
[----:B------:R-:W-:Y:S01]  /*0310*/  LOP3.LUT R16, R0, 0x7ffffff8, RZ, 0xc0, !PT ;  /* 0x7ffffff800107812 */ /* 0x000fe200078ec0ff */
[----:B0-----:R-:W-:-:S04]  /*0320*/  ULEA UR4, UR5, UR4, 0x18 ;  /* 0x0000000405047291 */ /* 0x001fc8000f8ec0ff */
[----:B------:R-:W-:-:S06]  /*0330*/  UIADD3 UR4, UPT, UPT, UR4, 0x10, URZ ;  /* 0x0000001004047890 */ /* 0x000fcc000fffe0ff */
[----:B------:R-:W-:-:S07]  /*0340*/  IMAD.U32 R18, RZ, RZ, UR4 ;  /* 0x00000004ff127e24 */ /* 0x000fce000f8e00ff */
.L_x_13:
[----:B------:R-:W0:Y:S01]  /*0350*/  LDS R3, [R18+-0x10] ;  /* 0xfffff00012037984 */ /* 0x000e220000000800 */
[----:B------:R-:W-:Y:S01]  /*0360*/  MOV R17, 0x0 ;  /* 0x0000000000117802 */ /* 0x000fe20000000f00 */
[----:B------:R-:W1:Y:S01]  /*0370*/  LDCU.64 UR4, c[0x4][0x10] ;  /* 0x01000200ff0477ac */ /* 0x000e620008000a00 */
[----:B------:R-:W-:Y:S01]  /*0380*/  MOV R6, R22 ;  /* 0x0000001600067202 */ /* 0x000fe20000000f00 */
[----:B------:R-:W-:Y:S01]  /*0390*/  IMAD.MOV.U32 R7, RZ, RZ, R19 ;  /* 0x000000ffff077224 */ /* 0x000fe200078e0013 */
[----:B------:R2:W3:Y:S01]  /*03a0*/  LDC.64 R8, c[0x4][R17] ;  /* 0x0100000011087b82 */ /* 0x0004e20000000a00 */
[----:B-1----:R-:W-:Y:S02]  /*03b0*/  IMAD.U32 R4, RZ, RZ, UR4 ;  /* 0x00000004ff047e24 */ /* 0x002fe4000f8e00ff */
[----:B------:R-:W-:Y:S01]  /*03c0*/  IMAD.U32 R5, RZ, RZ, UR5 ;  /* 0x00000005ff057e24 */ /* 0x000fe2000f8e00ff */
[----:B0-----:R2:W-:Y:S06]  /*03d0*/  STL.64 [R1], R2 ;  /* 0x0000000201007387 */ /* 0x0015ec0000100a00 */
[----:B------:R-:W-:-:S07]  /*03e0*/  LEPC R20, `(.L_x_5) ;  /* 0x000000001014794e */ /* 0x000fce0000000000 */
[----:B--23--:R-:W-:Y:S05]  /*03f0*/  CALL.ABS.NOINC R8 ;  /* 0x0000000008007343 */ /* 0x00cfea0003c00000 */
.L_x_5:
[----:B------:R-:W0:Y:S01]  /*0400*/  LDS R11, [R18+-0xc] ;  /* 0xfffff400120b7984 */ /* 0x000e220000000800 */
[----:B------:R-:W-:Y:S01]  /*0410*/  VIADD R10, R2, 0x1 ;  /* 0x00000001020a7836 */ /* 0x000fe20000000000 */
[----:B------:R1:W2:Y:S01]  /*0420*/  LDC.64 R8, c[0x4][R17] ;  /* 0x0100000011087b82 */ /* 0x0002a20000000a00 */
[----:B------:R-:W3:Y:S01]  /*0430*/  LDCU.64 UR4, c[0x4][0x10] ;  /* 0x01000200ff0477ac */ /* 0x000ee20008000a00 */
[----:B------:R-:W-:Y:S02]  /*0440*/  IMAD.MOV.U32 R6, RZ, RZ, R22 ;  /* 0x000000ffff067224 */ /* 0x000fe400078e0016 */
[----:B------:R-:W-:Y:S02]  /*0450*/  IMAD.MOV.U32 R7, RZ, RZ, R19 ;  /* 0x000000ffff077224 */ /* 0x000fe400078e0013 */
[----:B---3--:R-:W-:Y:S01]  /*0460*/  IMAD.U32 R4, RZ, RZ, UR4 ;  /* 0x00000004ff047e24 */ /* 0x008fe2000f8e00ff */
[----:B------:R-:W-:Y:S01]  /*0470*/  MOV R5, UR5 ;  /* 0x0000000500057c02 */ /* 0x000fe20008000f00 */
[----:B0-----:R1:W-:Y:S06]  /*0480*/  STL.64 [R1], R10 ;  /* 0x0000000a01007387 */ /* 0x0013ec0000100a00 */
[----:B------:R-:W-:-:S07]  /*0490*/  LEPC R20, `(.L_x_6) ;  /* 0x000000001014794e */ /* 0x000fce0000000000 */
[----:B-12---:R-:W-:Y:S05]  /*04a0*/  CALL.ABS.NOINC R8 ;  /* 0x0000000008007343 */ /* 0x006fea0003c00000 */
.L_x_6:
[----:B------:R-:W0:Y:S01]  /*04b0*/  LDS R11, [R18+-0x8] ;  /* 0xfffff800120b7984 */ /* 0x000e220000000800 */
[----:B------:R-:W-:Y:S01]  /*04c0*/  VIADD R10, R2, 0x2 ;  /* 0x00000002020a7836 */ /* 0x000fe20000000000 */
[----:B------:R1:W2:Y:S01]  /*04d0*/  LDC.64 R8, c[0x4][R17] ;  /* 0x0100000011087b82 */ /* 0x0002a20000000a00 */
[----:B------:R-:W3:Y:S01]  /*04e0*/  LDCU.64 UR4, c[0x4][0x10] ;  /* 0x01000200ff0477ac */ /* 0x000ee20008000a00 */
[----:B------:R-:W-:Y:S02]  /*04f0*/  IMAD.MOV.U32 R6, RZ, RZ, R22 ;  /* 0x000000ffff067224 */ /* 0x000fe400078e0016 */
[----:B------:R-:W-:Y:S01]  /*0500*/  IMAD.MOV.U32 R7, RZ, RZ, R19 ;  /* 0x000000ffff077224 */ /* 0x000fe200078e0013 */
[----:B---3--:R-:W-:Y:S01]  /*0510*/  MOV R4, UR4 ;  /* 0x0000000400047c02 */ /* 0x008fe20008000f00 */
[----:B------:R-:W-:Y:S01]  /*0520*/  IMAD.U32 R5, RZ, RZ, UR5 ;  /* 0x00000005ff057e24 */ /* 0x000fe2000f8e00ff */
[----:B0-----:R1:W-:Y:S06]  /*0530*/  STL.64 [R1], R10 ;  /* 0x0000000a01007387 */ /* 0x0013ec0000100a00 */
[----:B------:R-:W-:-:S07]  /*0540*/  LEPC R20, `(.L_x_7) ;  /* 0x000000001014794e */ /* 0x000fce0000000000 */
[----:B-12---:R-:W-:Y:S05]  /*0550*/  CALL.ABS.NOINC R8 ;  /* 0x0000000008007343 */ /* 0x006fea0003c00000 */
.L_x_7:
[----:B------:R-:W0:Y:S01]  /*0560*/  LDS R11, [R18+-0x4] ;  /* 0xfffffc00120b7984 */ /* 0x000e220000000800 */
[----:B------:R-:W-:Y:S01]  /*0570*/  IADD3 R10, PT, PT, R2, 0x3, RZ ;  /* 0x00000003020a7810 */ /* 0x000fe20007ffe0ff */
[----:B------:R1:W2:Y:S01]  /*0580*/  LDC.64 R8, c[0x4][R17] ;  /* 0x0100000011087b82 */ /* 0x0002a20000000a00 */
[----:B------:R-:W3:Y:S01]  /*0590*/  LDCU.64 UR4, c[0x4][0x10] ;  /* 0x01000200ff0477ac */ /* 0x000ee20008000a00 */
[----:B------:R-:W-:Y:S01]  /*05a0*/  IMAD.MOV.U32 R6, RZ, RZ, R22 ;  /* 0x000000ffff067224 */ /* 0x000fe200078e0016 */
[----:B------:R-:W-:Y:S01]  /*05b0*/  MOV R7, R19 ;  /* 0x0000001300077202 */ /* 0x000fe20000000f00 */
[----:B---3--:R-:W-:Y:S02]  /*05c0*/  IMAD.U32 R4, RZ, RZ, UR4 ;  /* 0x00000004ff047e24 */ /* 0x008fe4000f8e00ff */
[----:B------:R-:W-:Y:S01]  /*05d0*/  IMAD.U32 R5, RZ, RZ, UR5 ;  /* 0x00000005ff057e24 */ /* 0x000fe2000f8e00ff */
[----:B0-----:R1:W-:Y:S06]  /*05e0*/  STL.64 [R1], R10 ;  /* 0x0000000a01007387 */ /* 0x0013ec0000100a00 */
[----:B------:R-:W-:-:S07]  /*05f0*/  LEPC R20, `(.L_x_8) ;  /* 0x000000001014794e */ /* 0x000fce0000000000 */
[----:B-12---:R-:W-:Y:S05]  /*0600*/  CALL.ABS.NOINC R8 ;  /* 0x0000000008007343 */ /* 0x006fea0003c00000 */
.L_x_8:
[----:B------:R-:W0:Y:S01]  /*0610*/  LDS R11, [R18] ;  /* 0x00000000120b7984 */ /* 0x000e220000000800 */
[----:B------:R-:W-:Y:S01]  /*0620*/  VIADD R10, R2, 0x4 ;  /* 0x00000004020a7836 */ /* 0x000fe20000000000 */
[----:B------:R1:W2:Y:S01]  /*0630*/  LDC.64 R8, c[0x4][R17] ;  /* 0x0100000011087b82 */ /* 0x0002a20000000a00 */
[----:B------:R-:W3:Y:S01]  /*0640*/  LDCU.64 UR4, c[0x4][0x10] ;  /* 0x01000200ff0477ac */ /* 0x000ee20008000a00 */
[----:B------:R-:W-:Y:S01]  /*0650*/  MOV R6, R22 ;  /* 0x0000001600067202 */ /* 0x000fe20000000f00 */
[----:B------:R-:W-:Y:S02]  /*0660*/  IMAD.MOV.U32 R7, RZ, RZ, R19 ;  /* 0x000000ffff077224 */ /* 0x000fe400078e0013 */
[----:B---3--:R-:W-:Y:S02]  /*0670*/  IMAD.U32 R4, RZ, RZ, UR4 ;  /* 0x00000004ff047e24 */ /* 0x008fe4000f8e00ff */
[----:B------:R-:W-:Y:S01]  /*0680*/  IMAD.U32 R5, RZ, RZ, UR5 ;  /* 0x00000005ff057e24 */ /* 0x000fe2000f8e00ff */
[----:B0-----:R1:W-:Y:S06]  /*0690*/  STL.64 [R1], R10 ;  /* 0x0000000a01007387 */ /* 0x0013ec0000100a00 */
[----:B------:R-:W-:-:S07]  /*06a0*/  LEPC R20, `(.L_x_9) ;  /* 0x000000001014794e */ /* 0x000fce0000000000 */
[----:B-12---:R-:W-:Y:S05]  /*06b0*/  CALL.ABS.NOINC R8 ;  /* 0x0000000008007343 */ /* 0x006fea0003c00000 */
.L_x_9:
[----:B------:R-:W0:Y:S01]  /*06c0*/  LDS R11, [R18+0x4] ;  /* 0x00000400120b7984 */ /* 0x000e220000000800 */
        /* <DEDUP_REMOVED lines=10> */
.L_x_10:
[----:B------:R-:W0:Y:S01]  /*0770*/  LDS R11, [R18+0x8] ;  /* 0x00000800120b7984 */ /* 0x000e220000000800 */
        /* <DEDUP_REMOVED lines=10> */
.L_x_11:
[----:B------:R-:W0:Y:S01]  /*0820*/  LDS R11, [R18+0xc] ;  /* 0x00000c00120b7984 */ /* 0x000e220000000800 */
[----:B------:R-:W-:Y:S01]  /*0830*/  IADD3 R10, PT, PT, R2, 0x7, RZ ;  /* 0x00000007020a7810 */ /* 0x000fe20007ffe0ff */
        /* <DEDUP_REMOVED lines=9> */
.L_x_12:
[----:B------:R-:W-:Y:S01]  /*08d0*/  VIADD R2, R2, 0x8 ;  /* 0x0000000802027836 */ /* 0x000fe20000000000 */
[----:B------:R-:W-:-:S04]  /*08e0*/  IADD3 R18, PT, PT, R18, 0x20, RZ ;  /* 0x0000002012127810 */ /* 0x000fc80007ffe0ff */
[----:B------:R-:W-:-:S13]  /*08f0*/  ISETP.NE.AND P0, PT, R2, R16, PT ;  /* 0x000000100200720c */ /* 0x000fda0003f05270 */
[----:B------:R-:W-:Y:S05]  /*0900*/  @P0 BRA `(.L_x_13) ;  /* 0xfffffff800900947 */ /* 0x000fea000383ffff */
[----:B------:R-:W-:Y:S05]  /*0910*/  BSYNC.RECONVERGENT B6 ;  /* 0x0000000000067941 */ /* 0x000fea0003800200 */
.L_x_4:
[----:B------:R-:W-:-:S13]  /*0920*/  ISETP.NE.AND P0, PT, R23, RZ, PT ;  /* 0x000000ff1700720c */ /* 0x000fda0003f05270 */
[----:B------:R-:W-:Y:S05]  /*0930*/  @!P0 BRA `(.L_x_3) ;  /* 0x0000000400a08947 */ /* 0x000fea0003800000 */
[----:B------:R-:W0:Y:S01]  /*0940*/  LDC R0, c[0x0][0x384] ;  /* 0x0000e100ff007b82 */ /* 0x000e220000000800 */
[----:B------:R-:W-:Y:S02]  /*0950*/  ISETP.GE.U32.AND P0, PT, R23, 0x4, PT ;  /* 0x000000041700780c */ /* 0x000fe40003f06070 */
[----:B0-----:R-:W-:-:S11]  /*0960*/  LOP3.LUT R23, R0, 0x3, RZ, 0xc0, !PT ;  /* 0x0000000300177812 */ /* 0x001fd600078ec0ff */
[----:B------:R-:W-:Y:S05]  /*0970*/  @!P0 BRA `(.L_x_14) ;  /* 0x0000000000c48947 */ /* 0x000fea0003800000 */
[----:B------:R-:W0:Y:S01]  /*0980*/  S2UR UR5, SR_CgaCtaId ;  /* 0x00000000000579c3 */ /* 0x000e220000008800 */
[----:B------:R-:W-:Y:S01]  /*0990*/  UMOV UR4, 0x400 ;  /* 0x0000040000047882 */ /* 0x000fe20000000000 */
[----:B------:R-:W-:Y:S01]  /*09a0*/  MOV R18, 0x0 ;  /* 0x0000000000127802 */ /* 0x000fe20000000f00 */
[----:B------:R-:W-:Y:S01]  /*09b0*/  IMAD.MOV.U32 R7, RZ, RZ, R19 ;  /* 0x000000ffff077224 */ /* 0x000fe200078e0013 */
[----:B------:R-:W-:-:S04]  /*09c0*/  MOV R6, R22 ;  /* 0x0000001600067202 */ /* 0x000fc80000000f00 */
[----:B------:R1:W2:Y:S01]  /*09d0*/  LDC.64 R8, c[0x4][R18] ;  /* 0x0100000012087b82 */ /* 0x0002a20000000a00 */
[----:B0-----:R-:W-:-:S06]  /*09e0*/  ULEA UR4, UR5, UR4, 0x18 ;  /* 0x0000000405047291 */ /* 0x001fcc000f8ec0ff */
[----:B------:R-:W-:-:S05]  /*09f0*/  LEA R2, R16, UR4, 0x2 ;  /* 0x0000000410027c11 */ /* 0x000fca000f8e10ff */
[----:B------:R-:W0:Y:S01]  /*0a00*/  LDS R17, [R2] ;  /* 0x0000000002117984 */ /* 0x000e220000000800 */
[----:B------:R-:W3:Y:S02]  /*0a10*/  LDCU.64 UR4, c[0x4][0x10] ;  /* 0x01000200ff0477ac */ /* 0x000ee40008000a00 */
[----:B---3--:R-:W-:Y:S02]  /*0a20*/  IMAD.U32 R4, RZ, RZ, UR4 ;  /* 0x00000004ff047e24 */ /* 0x008fe4000f8e00ff */
[----:B------:R-:W-:Y:S01]  /*0a30*/  IMAD.U32 R5, RZ, RZ, UR5 ;  /* 0x00000005ff057e24 */ /* 0x000fe2000f8e00ff */
[----:B0-2---:R1:W-:Y:S06]  /*0a40*/  STL.64 [R1], R16 ;  /* 0x0000001001007387 */ /* 0x0053ec0000100a00 */
[----:B------:R-:W-:-:S07]  /*0a50*/  LEPC R20, `(.L_x_15) ;  /* 0x000000001014794e */ /* 0x000fce0000000000 */
[----:B-1----:R-:W-:Y:S05]  /*0a60*/  CALL.ABS.NOINC R8 ;  /* 0x0000000008007343 */ /* 0x002fea0003c00000 */
.L_x_15:
[----:B------:R-:W0:Y:S01]  /*0a70*/  LDS R11, [R2+0x4] ;  /* 0x00000400020b7984 */ /* 0x000e220000000800 */
[----:B------:R-:W-:Y:S01]  /*0a80*/  VIADD R10, R16, 0x1 ;  /* 0x00000001100a7836 */ /* 0x000fe20000000000 */
[----:B------:R1:W2:Y:S01]  /*0a90*/  LDC.64 R8, c[0x4][R18] ;  /* 0x0100000012087b82 */ /* 0x0002a20000000a00 */
[----:B------:R-:W3:Y:S01]  /*0aa0*/  LDCU.64 UR4, c[0x4][0x10] ;  /* 0x01000200ff0477ac */ /* 0x000ee20008000a00 */
[----:B------:R-:W-:Y:S01]  /*0ab0*/  IMAD.MOV.U32 R6, RZ, RZ, R22 ;  /* 0x000000ffff067224 */ /* 0x000fe200078e0016 */
[----:B------:R-:W-:Y:S02]  /*0ac0*/  MOV R7, R19 ;  /* 0x0000001300077202 */ /* 0x000fe40000000f00 */
[----:B---3--:R-:W-:Y:S01]  /*0ad0*/  MOV R4, UR4 ;  /* 0x0000000400047c02 */ /* 0x008fe20008000f00 */
[----:B------:R-:W-:Y:S01]  /*0ae0*/  IMAD.U32 R5, RZ, RZ, UR5 ;  /* 0x00000005ff057e24 */ /* 0x000fe2000f8e00ff */
[----:B0-----:R1:W-:Y:S06]  /*0af0*/  STL.64 [R1], R10 ;  /* 0x0000000a01007387 */ /* 0x0013ec0000100a00 */
[----:B------:R-:W-:-:S07]  /*0b00*/  LEPC R20, `(.L_x_16) ;  /* 0x000000001014794e */ /* 0x000fce0000000000 */
[----:B-12---:R-:W-:Y:S05]  /*0b10*/  CALL.ABS.NOINC R8 ;  /* 0x0000000008007343 */ /* 0x006fea0003c00000 */
.L_x_16:
        /* <DEDUP_REMOVED lines=11> */
.L_x_17:
        /* <DEDUP_REMOVED lines=11> */
.L_x_18:
[----:B------:R-:W-:-:S07]  /*0c80*/  VIADD R16, R16, 0x4 ;  /* 0x0000000410107836 */ /* 0x000fce0000000000 */
.L_x_14:
[----:B------:R-:W-:-:S13]  /*0c90*/  ISETP.NE.AND P0, PT, R23, RZ, PT ;  /* 0x000000ff1700720c */ /* 0x000fda0003f05270 */
[----:B------:R-:W-:Y:S05]  /*0ca0*/  @!P0 BRA `(.L_x_3) ;  /* 0x0000000000c48947 */ /* 0x000fea0003800000 */
[----:B------:R-:W-:-:S13]  /*0cb0*/  ISETP.NE.AND P0, PT, R23, 0x1, PT ;  /* 0x000000011700780c */ /* 0x000fda0003f05270 */
[----:B------:R-:W-:Y:S05]  /*0cc0*/  @!P0 BRA `(.L_x_19) ;  /* 0x0000000000708947 */ /* 0x000fea0003800000 */
[----:B------:R-:W0:Y:S01]  /*0cd0*/  S2UR UR5, SR_CgaCtaId ;  /* 0x00000000000579c3 */ /* 0x000e220000008800 */
[----:B------:R-:W-:Y:S01]  /*0ce0*/  UMOV UR4, 0x400 ;  /* 0x0000040000047882 */ /* 0x000fe20000000000 */
[----:B------:R-:W-:Y:S01]  /*0cf0*/  MOV R10, R16 ;  /* 0x00000010000a7202 */ /* 0x000fe20000000f00 */
[----:B------:R-:W-:Y:S01]  /*0d00*/  IMAD.MOV.U32 R7, RZ, RZ, R19 ;  /* 0x000000ffff077224 */ /* 0x000fe200078e0013 */
[----:B------:R-:W-:Y:S02]  /*0d10*/  MOV R17, 0x0 ;  /* 0x0000000000117802 */ /* 0x000fe40000000f00 */
[----:B------:R-:W-:Y:S02]  /*0d20*/  MOV R6, R22 ;  /* 0x0000001600067202 */ /* 0x000fe40000000f00 */
        /* <DEDUP_REMOVED lines=10> */
.L_x_20:
        /* <DEDUP_REMOVED lines=11> */
.L_x_21:
[----:B------:R-:W-:-:S07]  /*0e80*/  VIADD R16, R16, 0x2 ;  /* 0x0000000210107836 */ /* 0x000fce0000000000 */
.L_x_19:
[----:B------:R-:W0:Y:S02]  /*0e90*/  LDCU UR4, c[0x0][0x384] ;  /* 0x00007080ff0477ac */ /* 0x000e240008000800 */
[----:B0-----:R-:W-:-:S04]  /*0ea0*/  ULOP3.LUT UR4, UR4, 0x1, URZ, 0xc0, !UPT ;  /* 0x0000000104047892 */ /* 0x001fc8000f8ec0ff */
[----:B------:R-:W-:-:S09]  /*0eb0*/  UISETP.NE.U32.AND UP0, UPT, UR4, 0x1, UPT ;  /* 0x000000010400788c */ /* 0x000fd2000bf05070 */
[----:B------:R-:W-:Y:S05]  /*0ec0*/  BRA.U UP0, `(.L_x_3) ;  /* 0x00000001003c7547 */ /* 0x000fea000b800000 */
[----:B------:R-:W0:Y:S01]  /*0ed0*/  S2UR UR5, SR_CgaCtaId ;  /* 0x00000000000579c3 */ /* 0x000e220000008800 */
[----:B------:R-:W-:Y:S01]  /*0ee0*/  UMOV UR4, 0x400 ;  /* 0x0000040000047882 */ /* 0x000fe20000000000 */
[----:B------:R-:W-:Y:S01]  /*0ef0*/  MOV R2, 0x0 ;  /* 0x0000000000027802 */ /* 0x000fe20000000f00 */
[----:B------:R-:W-:Y:S02]  /*0f00*/  IMAD.MOV.U32 R6, RZ, RZ, R22 ;  /* 0x000000ffff067224 */ /* 0x000fe400078e0016 */
[----:B------:R-:W-:-:S03]  /*0f10*/  IMAD.MOV.U32 R7, RZ, RZ, R19 ;  /* 0x000000ffff077224 */ /* 0x000fc600078e0013 */
[----:B------:R-:W1:Y:S01]  /*0f20*/  LDC.64 R2, c[0x4][R2] ;  /* 0x0100000002027b82 */ /* 0x000e620000000a00 */
[----:B0-----:R-:W-:-:S06]  /*0f30*/  ULEA UR4, UR5, UR4, 0x18 ;  /* 0x0000000405047291 */ /* 0x001fcc000f8ec0ff */
[----:B------:R-:W-:-:S05]  /*0f40*/  LEA R0, R16, UR4, 0x2 ;  /* 0x0000000410007c11 */ /* 0x000fca000f8e10ff */
[----:B------:R-:W0:Y:S01]  /*0f50*/  LDS R17, [R0] ;  /* 0x0000000000117984 */ /* 0x000e220000000800 */
[----:B------:R-:W2:Y:S02]  /*0f60*/  LDCU.64 UR4, c[0x4][0x10] ;  /* 0x01000200ff0477ac */ /* 0x000ea40008000a00 */
[----:B--2---:R-:W-:Y:S01]  /*0f70*/  IMAD.U32 R4, RZ, RZ, UR4 ;  /* 0x00000004ff047e24 */ /* 0x004fe2000f8e00ff */
[----:B------:R-:W-:Y:S01]  /*0f80*/  MOV R5, UR5 ;  /* 0x0000000500057c02 */ /* 0x000fe20008000f00 */
[----:B01----:R0:W-:Y:S06]  /*0f90*/  STL.64 [R1], R16 ;  /* 0x0000001001007387 */ /* 0x0031ec0000100a00 */
[----:B------:R-:W-:-:S07]  /*0fa0*/  LEPC R20, `(.L_x_3) ;  /* 0x000000001014794e */ /* 0x000fce0000000000 */
[----:B0-----:R-:W-:Y:S05]  /*0fb0*/  CALL.ABS.NOINC R2 ;  /* 0x0000000002007343 */ /* 0x001fea0003c00000 */
.L_x_3:
[----:B------:R-:W-:Y:S01]  /*0fc0*/  MOV R0, 0x0 ;  /* 0x0000000000007802 */ /* 0x000fe20000000f00 */
[----:B------:R-:W0:Y:S01]  /*0fd0*/  LDCU.64 UR4, c[0x4][0x18] ;  /* 0x01000300ff0477ac */ /* 0x000e220008000a00 */
[----:B------:R-:W-:Y:S02]  /*0fe0*/  CS2R R6, SRZ ;  /* 0x0000000000067805 */ /* 0x000fe4000001ff00 */
[----:B------:R1:W2:Y:S01]  /*0ff0*/  LDC.64 R2, c[0x4][R0] ;  /* 0x0100000000027b82 */ /* 0x0002a20000000a00 */
[----:B0-----:R-:W-:Y:S01]  /*1000*/  MOV R4, UR4 ;  /* 0x0000000400047c02 */ /* 0x001fe20008000f00 */
[----:B-1----:R-:W-:-:S07]  /*1010*/  IMAD.U32 R5, RZ, RZ, UR5 ;  /* 0x00000005ff057e24 */ /* 0x002fce000f8e00ff */
[----:B------:R-:W-:-:S07]  /*1020*/  LEPC R20, `(.L_x_22) ;  /* 0x000000001014794e */ /* 0x000fce0000000000 */
[----:B--2---:R-:W-:Y:S05]  /*1030*/  CALL.ABS.NOINC R2 ;  /* 0x0000000002007343 */ /* 0x004fea0003c00000 */
.L_x_22:
[----:B------:R-:W-:Y:S05]  /*1040*/  EXIT ;  /* 0x000000000000794d */ /* 0x000fea0003800000 */
.L_x_23:
[----:B------:R-:W-:-:S00]  /*1050*/  BRA `(.L_x_23) ;  /* 0xfffffffc00fc7947 */ /* 0x000fc0000383ffff */
[----:B------:R-:W-:-:S00]  /*1060*/  NOP ;  /* 0x0000000000007918 */ /* 0x000fc00000000000 */
        /* <DEDUP_REMOVED lines=9> */
.L_x_24:


//--------------------- .nv.global.init           --------------------------
	.section	.nv.global.init,"aw",@progbits
.nv.global.init:
	.type		$str$2,@object
	.size		$str$2,($str - $str$2)
$str$2:
        /*0000*/ 	.byte	0x0a, 0x00
	.type		$str,@object
	.size		$str,($str$1 - $str)
$str:
        /*0002*/ 	.byte	0x3e, 0x3e, 0x3e, 0x20, 0x47, 0x61, 0x6c, 0x61, 0x78, 0x69, 0x61, 0x20, 0x25, 0x64, 0x20, 0x63
        /*0012*/ 	.byte	0x6f, 0x6d, 0x70, 0x6c, 0x65, 0x74, 0x61, 0x3a, 0x0a, 0x00
	.type		$str$1,@object
	.size		$str$1,(.L_1 - $str$1)
$str$1:
        /*001c*/ 	.byte	0x20, 0x45, 0x73, 0x74, 0x72, 0x65, 0x6c, 0x6c, 0x61, 0x20, 0x25, 0x64, 0x20, 0x2d, 0x3e, 0x20
        /*002c*/ 	.byte	0x42, 0x72, 0x69, 0x6c, 0x6c, 0x6f, 0x20, 0x25, 0x64, 0x0a, 0x00
.L_1:


//--------------------- .nv.shared._Z12galaxia_faseii --------------------------
	.section	.nv.shared._Z12galaxia_faseii,"aw",@nobits
	.sectionflags	@""
	.align	16
	.zero		1024


//--------------------- .nv.shared.reserved.0     --------------------------
	.section	.nv.shared.reserved.0,"aw",@nobits
	.weak		__nv_reservedSMEM_offset_0_alias
	.size		__nv_reservedSMEM_offset_0_alias, 0, 64
	.other		__nv_reservedSMEM_offset_0_alias,@"STO_CUDA_RESERVED_SHARED STV_DEFAULT"
__nv_reservedSMEM_offset_0_alias:
	.zero		0
	.zero		64


//--------------------- .nv.constant0._Z12galaxia_faseii --------------------------
	.section	.nv.constant0._Z12galaxia_faseii,"a",@progbits
	.sectionflags	@""
	.align	4
.nv.constant0._Z12galaxia_faseii:
	.zero		904


//--------------------- SYMBOLS --------------------------

	.type		.nv.reservedSmem.offset0,@object
	.size		.nv.reservedSmem.offset0,0x4
	.type		.nv.reservedSmem.cap,@object
	.size		.nv.reservedSmem.cap,0x4
	.type		vprintf,@function
